//
// Generated by NVIDIA NVVM Compiler
//
// Compiler Build ID: CL-36424714
// Cuda compilation tools, release 13.0, V13.0.88
// Based on NVVM 20.0.0
//

.version 9.0
.target sm_100
.address_size 64

	// .globl	_Z14calculate_histPhiPi
// _ZZ14calculate_histPhiPiE8loc_hist has been demoted

.visible .entry _Z14calculate_histPhiPi(
	.param .u64 .ptr .align 1 _Z14calculate_histPhiPi_param_0,
	.param .u32 _Z14calculate_histPhiPi_param_1,
	.param .u64 .ptr .align 1 _Z14calculate_histPhiPi_param_2
)
{
	.reg .pred 	%p<4>;
	.reg .b16 	%rs<2>;
	.reg .b32 	%r<16>;
	.reg .b64 	%rd<9>;
	// demoted variable
	.shared .align 4 .b8 _ZZ14calculate_histPhiPiE8loc_hist[1024];
	ld.param.u64 	%rd1, [_Z14calculate_histPhiPi_param_0];
	ld.param.u32 	%r4, [_Z14calculate_histPhiPi_param_1];
	ld.param.u64 	%rd2, [_Z14calculate_histPhiPi_param_2];
	mov.u32 	%r5, %ctaid.x;
	mov.u32 	%r6, %ntid.x;
	mov.u32 	%r1, %tid.x;
	mad.lo.s32 	%r2, %r5, %r6, %r1;
	setp.gt.u32 	%p1, %r1, 255;
	shl.b32 	%r7, %r1, 2;
	mov.u32 	%r8, _ZZ14calculate_histPhiPiE8loc_hist;
	add.s32 	%r3, %r8, %r7;
	@%p1 bra 	$L__BB0_2;
	mov.b32 	%r9, 0;
	st.shared.u32 	[%r3], %r9;
$L__BB0_2:
	bar.sync 	0;
	setp.ge.s32 	%p2, %r2, %r4;
	@%p2 bra 	$L__BB0_4;
	cvt.s64.s32 	%rd3, %r2;
	cvta.to.global.u64 	%rd4, %rd1;
	add.s64 	%rd5, %rd4, %rd3;
	ld.global.u8 	%rs1, [%rd5];
	mul.wide.u16 	%r10, %rs1, 4;
	add.s32 	%r12, %r8, %r10;
	atom.shared.add.u32 	%r13, [%r12], 1;
$L__BB0_4:
	setp.gt.u32 	%p3, %r1, 255;
	bar.sync 	0;
	@%p3 bra 	$L__BB0_6;
	cvta.to.global.u64 	%rd6, %rd2;
	mul.wide.u32 	%rd7, %r1, 4;
	add.s64 	%rd8, %rd6, %rd7;
	ld.shared.u32 	%r14, [%r3];
	atom.global.add.u32 	%r15, [%rd8], %r14;
$L__BB0_6:
	ret;

}


// ===== COMPILED SASS (sm_100) =====

	.target	sm_100

	.elftype	@"ET_EXEC"


//--------------------- .note.nv.tkinfo           --------------------------
	.section	.note.nv.tkinfo,"",@"SHT_NOTE"
	.sectionflags	@"SHF_NOTE_NV_TKINFO"
	.tkinfo
        /*0018*/ 	.word	0x00000002
        /*0030*/ 	.string	""
        /*0030*/ 	.string	"ptxas"
        /*0030*/ 	.string	"Cuda compilation tools, release 13.0, V13.0.88"
        /*0030*/ 	.string	"Build cuda_13.0.r13.0/compiler.36424714_0"
        /*0030*/ 	.string	"-arch sm_100 -m 64 "



//--------------------- .note.nv.cuinfo           --------------------------
	.section	.note.nv.cuinfo,"",@"SHT_NOTE"
	.sectionflags	@"SHF_NOTE_NV_CUINFO"
        /*0018*/ 	.short	0x0002
        /*001a*/ 	.short	0x0064
        /*001c*/ 	.short	0x0082
	.zero		2


//--------------------- .nv.info                  --------------------------
	.section	.nv.info,"",@"SHT_CUDA_INFO"
	.align	4


	//----- nvinfo : EIATTR_REGCOUNT
	.align		4
        /*0000*/ 	.byte	0x04, 0x2f
        /*0002*/ 	.short	(.L_1 - .L_0)
	.align		4
.L_0:
        /*0004*/ 	.word	index@(_Z14calculate_histPhiPi)
        /*0008*/ 	.word	0x0000000a


	//----- nvinfo : EIATTR_FRAME_SIZE
	.align		4
.L_1:
        /*000c*/ 	.byte	0x04, 0x11
        /*000e*/ 	.short	(.L_3 - .L_2)
	.align		4
.L_2:
        /*0010*/ 	.word	index@(_Z14calculate_histPhiPi)
        /*0014*/ 	.word	0x00000000


	//----- nvinfo : EIATTR_MIN_STACK_SIZE
	.align		4
.L_3:
        /*0018*/ 	.byte	0x04, 0x12
        /*001a*/ 	.short	(.L_5 - .L_4)
	.align		4
.L_4:
        /*001c*/ 	.word	index@(_Z14calculate_histPhiPi)
        /*0020*/ 	.word	0x00000000
.L_5:


//--------------------- .nv.compat                --------------------------
	.section	.nv.compat,"",@"SHT_CUDA_COMPAT_INFO"
	.align	4
        /*0000*/ 	.byte	0x02, 0x09, 0x00, 0x00, 0x02, 0x02, 0x01, 0x00, 0x02, 0x05, 0x05, 0x00, 0x03, 0x07, 0x01, 0x01
        /*0010*/ 	.byte	0x02, 0x03, 0x00, 0x00, 0x02, 0x06, 0x01, 0x00, 0x04, 0x0b, 0x08, 0x00, 0x09, 0x00, 0x00, 0x00
        /*0020*/ 	.byte	0x00, 0x00, 0x00, 0x00


//--------------------- .nv.info._Z14calculate_histPhiPi --------------------------
	.section	.nv.info._Z14calculate_histPhiPi,"",@"SHT_CUDA_INFO"
	.sectionflags	@""
	.align	4


	//----- nvinfo : EIATTR_CUDA_API_VERSION
	.align		4
        /*0000*/ 	.byte	0x04, 0x37
        /*0002*/ 	.short	(.L_7 - .L_6)
.L_6:
        /*0004*/ 	.word	0x00000082


	//----- nvinfo : EIATTR_KPARAM_INFO
	.align		4
.L_7:
        /*0008*/ 	.byte	0x04, 0x17
        /*000a*/ 	.short	(.L_9 - .L_8)
.L_8:
        /*000c*/ 	.word	0x00000000
        /*0010*/ 	.short	0x0002
        /*0012*/ 	.short	0x0010
        /*0014*/ 	.byte	0x00, 0xf5, 0x21, 0x00


	//----- nvinfo : EIATTR_KPARAM_INFO
	.align		4
.L_9:
        /*0018*/ 	.byte	0x04, 0x17
        /*001a*/ 	.short	(.L_11 - .L_10)
.L_10:
        /*001c*/ 	.word	0x00000000
        /*0020*/ 	.short	0x0001
        /*0022*/ 	.short	0x0008
        /*0024*/ 	.byte	0x00, 0xf0, 0x11, 0x00


	//----- nvinfo : EIATTR_KPARAM_INFO
	.align		4
.L_11:
        /*0028*/ 	.byte	0x04, 0x17
        /*002a*/ 	.short	(.L_13 - .L_12)
.L_12:
        /*002c*/ 	.word	0x00000000
        /*0030*/ 	.short	0x0000
        /*0032*/ 	.short	0x0000
        /*0034*/ 	.byte	0x00, 0xf5, 0x21, 0x00


	//----- nvinfo : EIATTR_SPARSE_MMA_MASK
	.align		4
.L_13:
        /*0038*/ 	.byte	0x03, 0x50
        /*003a*/ 	.short	0x0000


	//----- nvinfo : EIATTR_MAXREG_COUNT
	.align		4
        /*003c*/ 	.byte	0x03, 0x1b
        /*003e*/ 	.short	0x00ff


	//----- nvinfo : EIATTR_NUM_BARRIERS
	.align		4
        /*0040*/ 	.byte	0x02, 0x4c
        /*0042*/ 	.byte	0x01
	.zero		1


	//----- nvinfo : EIATTR_MERCURY_ISA_VERSION
	.align		4
        /*0044*/ 	.byte	0x03, 0x5f
        /*0046*/ 	.short	0x0101


	//----- nvinfo : EIATTR_VRC_CTA_INIT_COUNT
	.align		4
        /*0048*/ 	.byte	0x02, 0x4a
	.zero		1
	.zero		1


	//----- nvinfo : EIATTR_EXIT_INSTR_OFFSETS
	.align		4
        /*004c*/ 	.byte	0x04, 0x1c
        /*004e*/ 	.short	(.L_15 - .L_14)


	//   ....[0]....
.L_14:
        /*0050*/ 	.word	0x00000190


	//   ....[1]....
        /*0054*/ 	.word	0x000001e0


	//----- nvinfo : EIATTR_CRS_STACK_SIZE
	.align		4
.L_15:
        /*0058*/ 	.byte	0x04, 0x1e
        /*005a*/ 	.short	(.L_17 - .L_16)
.L_16:
        /*005c*/ 	.word	0x00000000


	//----- nvinfo : EIATTR_CBANK_PARAM_SIZE
	.align		4
.L_17:
        /*0060*/ 	.byte	0x03, 0x19
        /*0062*/ 	.short	0x0018


	//----- nvinfo : EIATTR_PARAM_CBANK
	.align		4
        /*0064*/ 	.byte	0x04, 0x0a
        /*0066*/ 	.short	(.L_19 - .L_18)
	.align		4
.L_18:
        /*0068*/ 	.word	index@(.nv.constant0._Z14calculate_histPhiPi)
        /*006c*/ 	.short	0x0380
        /*006e*/ 	.short	0x0018


	//----- nvinfo : EIATTR_SW_WAR
	.align		4
.L_19:
        /*0070*/ 	.byte	0x04, 0x36
        /*0072*/ 	.short	(.L_21 - .L_20)
.L_20:
        /*0074*/ 	.word	0x00000008
.L_21:


//--------------------- .nv.callgraph             --------------------------
	.section	.nv.callgraph,"",@"SHT_CUDA_CALLGRAPH"
	.align	4
	.sectionentsize	8
	.align		4
        /*0000*/ 	.word	0x00000000
	.align		4
        /*0004*/ 	.word	0xffffffff
	.align		4
        /*0008*/ 	.word	0x00000000
	.align		4
        /*000c*/ 	.word	0xfffffffe
	.align		4
        /*0010*/ 	.word	0x00000000
	.align		4
        /*0014*/ 	.word	0xfffffffd
	.align		4
        /*0018*/ 	.word	0x00000000
	.align		4
        /*001c*/ 	.word	0xfffffffc


//--------------------- .text._Z14calculate_histPhiPi --------------------------
	.section	.text._Z14calculate_histPhiPi,"ax",@progbits
	.align	128
        .global         _Z14calculate_histPhiPi
        .type           _Z14calculate_histPhiPi,@function
        .size           _Z14calculate_histPhiPi,(.L_x_3 - _Z14calculate_histPhiPi)
        .other          _Z14calculate_histPhiPi,@"STO_CUDA_ENTRY STV_DEFAULT"
_Z14calculate_histPhiPi:
.text._Z14calculate_histPhiPi:
[----:B------:R-:W-:Y:S01]  /*0000*/  LDC R1, c[0x0][0x37c] ;  /* 0x0000df00ff017b82 */ /* 0x000fe20000000800 */
[----:B------:R-:W0:Y:S07]  /*0010*/  S2R R7, SR_TID.X ;  /* 0x0000000000077919 */ /* 0x000e2e0000002100 */
[----:B------:R-:W1:Y:S01]  /*0020*/  S2UR UR6, SR_CTAID.X ;  /* 0x00000000000679c3 */ /* 0x000e620000002500 */
[----:B------:R-:W2:Y:S01]  /*0030*/  LDCU UR7, c[0x0][0x388] ;  /* 0x00007100ff0777ac */ /* 0x000ea20008000800 */
[----:B------:R-:W-:Y:S01]  /*0040*/  BSSY.RECONVERGENT B0, `(.L_x_0) ;  /* 0x0000013000007945 */ /* 0x000fe20003800200 */
[----:B------:R-:W-:-:S05]  /*0050*/  UMOV UR4, 0x400 ;  /* 0x0000040000047882 */ /* 0x000fca0000000000 */
[----:B------:R-:W1:Y:S08]  /*0060*/  LDC R0, c[0x0][0x360] ;  /* 0x0000d800ff007b82 */ /* 0x000e700000000800 */
[----:B------:R-:W3:Y:S01]  /*0070*/  S2UR UR5, SR_CgaCtaId ;  /* 0x00000000000579c3 */ /* 0x000ee20000008800 */
[----:B0-----:R-:W-:Y:S01]  /*0080*/  ISETP.GT.U32.AND P0, PT, R7, 0xff, PT ;  /* 0x000000ff0700780c */ /* 0x001fe20003f04070 */
[----:B-1----:R-:W-:-:S05]  /*0090*/  IMAD R0, R0, UR6, R7 ;  /* 0x0000000600007c24 */ /* 0x002fca000f8e0207 */
[----:B--2---:R-:W-:Y:S01]  /*00a0*/  ISETP.GE.AND P1, PT, R0, UR7, PT ;  /* 0x0000000700007c0c */ /* 0x004fe2000bf26270 */
[----:B------:R-:W0:Y:S01]  /*00b0*/  LDCU.64 UR6, c[0x0][0x358] ;  /* 0x00006b00ff0677ac */ /* 0x000e220008000a00 */
[----:B---3--:R-:W-:-:S06]  /*00c0*/  ULEA UR4, UR5, UR4, 0x18 ;  /* 0x0000000405047291 */ /* 0x008fcc000f8ec0ff */
[----:B------:R-:W-:-:S05]  /*00d0*/  LEA R4, R7, UR4, 0x2 ;  /* 0x0000000407047c11 */ /* 0x000fca000f8e10ff */
[----:B------:R1:W-:Y:S01]  /*00e0*/  @!P0 STS [R4], RZ ;  /* 0x000000ff04008388 */ /* 0x0003e20000000800 */
[----:B------:R-:W-:Y:S06]  /*00f0*/  BAR.SYNC.DEFER_BLOCKING 0x0 ;  /* 0x0000000000007b1d */ /* 0x000fec0000010000 */
[----:B------:R-:W-:Y:S05]  /*0100*/  @P1 BRA `(.L_x_1) ;  /* 0x0000000000181947 */ /* 0x000fea0003800000 */
[----:B------:R-:W2:Y:S02]  /*0110*/  LDCU.64 UR8, c[0x0][0x380] ;  /* 0x00007000ff0877ac */ /* 0x000ea40008000a00 */
[----:B--2---:R-:W-:-:S04]  /*0120*/  IADD3 R2, P1, PT, R0, UR8, RZ ;  /* 0x0000000800027c10 */ /* 0x004fc8000ff3e0ff */
[----:B------:R-:W-:-:S05]  /*0130*/  LEA.HI.X.SX32 R3, R0, UR9, 0x1, P1 ;  /* 0x0000000900037c11 */ /* 0x000fca00088f0eff */
[----:B0-----:R-:W2:Y:S02]  /*0140*/  LDG.E.U8 R2, desc[UR6][R2.64] ;  /* 0x0000000602027981 */ /* 0x001ea4000c1e1100 */
[----:B--2---:R-:W-:-:S05]  /*0150*/  LEA R0, R2, UR4, 0x2 ;  /* 0x0000000402007c11 */ /* 0x004fca000f8e10ff */
[----:B------:R2:W-:Y:S02]  /*0160*/  ATOMS.POPC.INC.32 RZ, [R0+URZ] ;  /* 0x0000000000ff7f8c */ /* 0x0005e4000d8000ff */
.L_x_1:
[----:B0-----:R-:W-:Y:S05]  /*0170*/  BSYNC.RECONVERGENT B0 ;  /* 0x0000000000007941 */ /* 0x001fea0003800200 */
.L_x_0:
[----:B------:R-:W-:Y:S06]  /*0180*/  BAR.SYNC.DEFER_BLOCKING 0x0 ;  /* 0x0000000000007b1d */ /* 0x000fec0000010000 */
[----:B------:R-:W-:Y:S05]  /*0190*/  @P0 EXIT ;  /* 0x000000000000094d */ /* 0x000fea0003800000 */
[----:B------:R-:W0:Y:S01]  /*01a0*/  LDS R5, [R4] ;  /* 0x0000000004057984 */ /* 0x000e220000000800 */
[----:B------:R-:W3:Y:S02]  /*01b0*/  LDC.64 R2, c[0x0][0x390] ;  /* 0x0000e400ff027b82 */ /* 0x000ee40000000a00 */
[----:B---3--:R-:W-:-:S05]  /*01c0*/  IMAD.WIDE.U32 R2, R7, 0x4, R2 ;  /* 0x0000000407027825 */ /* 0x008fca00078e0002 */
[----:B0-----:R-:W-:Y:S01]  /*01d0*/  REDG.E.ADD.STRONG.GPU desc[UR6][R2.64], R5 ;  /* 0x000000050200798e */ /* 0x001fe2000c12e106 */
[----:B------:R-:W-:Y:S05]  /*01e0*/  EXIT ;  /* 0x000000000000794d */ /* 0x000fea0003800000 */
.L_x_2:
[----:B------:R-:W-:-:S00]  /*01f0*/  BRA `(.L_x_2) ;  /* 0xfffffffc00fc7947 */ /* 0x000fc0000383ffff */
[----:B------:R-:W-:-:S00]  /*0200*/  NOP ;  /* 0x0000000000007918 */ /* 0x000fc00000000000 */
[----:B------:R-:W-:-:S00]  /*0210*/  NOP ;  /* 0x0000000000007918 */ /* 0x000fc00000000000 */
[----:B------:R-:W-:-:S00]  /*0220*/  NOP ;  /* 0x0000000000007918 */ /* 0x000fc00000000000 */
[----:B------:R-:W-:-:S00]  /*0230*/  NOP ;  /* 0x0000000000007918 */ /* 0x000fc00000000000 */
[----:B------:R-:W-:-:S00]  /*0240*/  NOP ;  /* 0x0000000000007918 */ /* 0x000fc00000000000 */
[----:B------:R-:W-:-:S00]  /*0250*/  NOP ;  /* 0x0000000000007918 */ /* 0x000fc00000000000 */
[----:B------:R-:W-:-:S00]  /*0260*/  NOP ;  /* 0x0000000000007918 */ /* 0x000fc00000000000 */
[----:B------:R-:W-:-:S00]  /*0270*/  NOP ;  /* 0x0000000000007918 */ /* 0x000fc00000000000 */
.L_x_3:


//--------------------- .nv.shared._Z14calculate_histPhiPi --------------------------
	.section	.nv.shared._Z14calculate_histPhiPi,"aw",@nobits
	.sectionflags	@""
	.align	4
.nv.shared._Z14calculate_histPhiPi:
	.zero		2048


//--------------------- .nv.shared.reserved.0     --------------------------
	.section	.nv.shared.reserved.0,"aw",@nobits
	.weak		__nv_reservedSMEM_offset_0_alias
	.size		__nv_reservedSMEM_offset_0_alias, 0, 64
	.other		__nv_reservedSMEM_offset_0_alias,@"STO_CUDA_RESERVED_SHARED STV_DEFAULT"
__nv_reservedSMEM_offset_0_alias:
	.zero		0
	.zero		64


//--------------------- .nv.constant0._Z14calculate_histPhiPi --------------------------
	.section	.nv.constant0._Z14calculate_histPhiPi,"a",@progbits
	.sectionflags	@""
	.align	4
.nv.constant0._Z14calculate_histPhiPi:
	.zero		920


//--------------------- SYMBOLS --------------------------

	.type		.nv.reservedSmem.offset0,@object
	.size		.nv.reservedSmem.offset0,0x4
	.type		.nv.reservedSmem.cap,@object
	.size		.nv.reservedSmem.cap,0x4
